//
// Generated by NVIDIA NVVM Compiler
//
// Compiler Build ID: CL-36424714
// Cuda compilation tools, release 13.0, V13.0.88
// Based on NVVM 20.0.0
//

.version 9.0
.target sm_100
.address_size 64

	// .globl	_Z15matrixMulSharedPKdS0_Pdii
.extern .shared .align 16 .b8 shared[];

.visible .entry _Z15matrixMulSharedPKdS0_Pdii(
	.param .u64 .ptr .align 1 _Z15matrixMulSharedPKdS0_Pdii_param_0,
	.param .u64 .ptr .align 1 _Z15matrixMulSharedPKdS0_Pdii_param_1,
	.param .u64 .ptr .align 1 _Z15matrixMulSharedPKdS0_Pdii_param_2,
	.param .u32 _Z15matrixMulSharedPKdS0_Pdii_param_3,
	.param .u32 _Z15matrixMulSharedPKdS0_Pdii_param_4
)
{
	.reg .pred 	%p<11>;
	.reg .b32 	%r<95>;
	.reg .b64 	%rd<16>;
	.reg .b64 	%fd<73>;

	ld.param.u32 	%r31, [_Z15matrixMulSharedPKdS0_Pdii_param_3];
	ld.param.u32 	%r32, [_Z15matrixMulSharedPKdS0_Pdii_param_4];
	mov.u32 	%r33, %ctaid.y;
	mov.u32 	%r1, %tid.y;
	mad.lo.s32 	%r2, %r32, %r33, %r1;
	mov.u32 	%r34, %ctaid.x;
	mov.u32 	%r3, %tid.x;
	mad.lo.s32 	%r4, %r32, %r34, %r3;
	div.s32 	%r5, %r31, %r32;
	setp.lt.s32 	%p1, %r5, 1;
	mov.f64 	%fd71, 0d0000000000000000;
	@%p1 bra 	$L__BB0_15;
	mul.lo.s32 	%r36, %r32, %r32;
	shl.b32 	%r37, %r36, 3;
	mov.u32 	%r38, shared;
	add.s32 	%r6, %r38, %r37;
	mad.lo.s32 	%r7, %r2, %r31, %r3;
	mul.lo.s32 	%r8, %r32, %r1;
	and.b32  	%r9, %r32, 7;
	and.b32  	%r10, %r32, 3;
	and.b32  	%r11, %r32, 2147483640;
	and.b32  	%r12, %r32, 1;
	neg.s32 	%r13, %r11;
	shl.b32 	%r39, %r3, 3;
	add.s32 	%r40, %r37, %r39;
	add.s32 	%r14, %r38, %r40;
	shl.b32 	%r15, %r32, 6;
	shl.b32 	%r16, %r32, 3;
	mov.f64 	%fd71, 0d0000000000000000;
	mov.b32 	%r88, 0;
$L__BB0_2:
	ld.param.u64 	%rd14, [_Z15matrixMulSharedPKdS0_Pdii_param_1];
	ld.param.u64 	%rd13, [_Z15matrixMulSharedPKdS0_Pdii_param_0];
	setp.lt.s32 	%p2, %r32, 1;
	mul.lo.s32 	%r41, %r88, %r32;
	add.s32 	%r42, %r7, %r41;
	cvta.to.global.u64 	%rd4, %rd13;
	mul.wide.u32 	%rd5, %r42, 8;
	add.s64 	%rd6, %rd4, %rd5;
	ld.global.f64 	%fd17, [%rd6];
	add.s32 	%r43, %r8, %r3;
	shl.b32 	%r44, %r43, 3;
	add.s32 	%r46, %r38, %r44;
	st.shared.f64 	[%r46], %fd17;
	add.s32 	%r47, %r41, %r1;
	mad.lo.s32 	%r48, %r47, %r31, %r4;
	cvta.to.global.u64 	%rd7, %rd14;
	mul.wide.u32 	%rd8, %r48, 8;
	add.s64 	%rd9, %rd7, %rd8;
	ld.global.f64 	%fd18, [%rd9];
	add.s32 	%r49, %r6, %r44;
	st.shared.f64 	[%r49], %fd18;
	bar.sync 	0;
	@%p2 bra 	$L__BB0_14;
	setp.lt.u32 	%p3, %r32, 8;
	mov.b32 	%r93, 0;
	@%p3 bra 	$L__BB0_6;
	shl.b32 	%r51, %r8, 3;
	add.s32 	%r53, %r51, %r38;
	add.s32 	%r89, %r53, 32;
	mov.u32 	%r90, %r14;
	mov.u32 	%r91, %r13;
$L__BB0_5:
	.pragma "nounroll";
	ld.shared.f64 	%fd20, [%r89+-32];
	ld.shared.f64 	%fd21, [%r90];
	fma.rn.f64 	%fd22, %fd20, %fd21, %fd71;
	ld.shared.f64 	%fd23, [%r89+-24];
	add.s32 	%r54, %r90, %r16;
	ld.shared.f64 	%fd24, [%r54];
	fma.rn.f64 	%fd25, %fd23, %fd24, %fd22;
	ld.shared.f64 	%fd26, [%r89+-16];
	add.s32 	%r55, %r54, %r16;
	ld.shared.f64 	%fd27, [%r55];
	fma.rn.f64 	%fd28, %fd26, %fd27, %fd25;
	ld.shared.f64 	%fd29, [%r89+-8];
	add.s32 	%r56, %r55, %r16;
	ld.shared.f64 	%fd30, [%r56];
	fma.rn.f64 	%fd31, %fd29, %fd30, %fd28;
	ld.shared.f64 	%fd32, [%r89];
	add.s32 	%r57, %r56, %r16;
	ld.shared.f64 	%fd33, [%r57];
	fma.rn.f64 	%fd34, %fd32, %fd33, %fd31;
	ld.shared.f64 	%fd35, [%r89+8];
	add.s32 	%r58, %r57, %r16;
	ld.shared.f64 	%fd36, [%r58];
	fma.rn.f64 	%fd37, %fd35, %fd36, %fd34;
	ld.shared.f64 	%fd38, [%r89+16];
	add.s32 	%r59, %r58, %r16;
	ld.shared.f64 	%fd39, [%r59];
	fma.rn.f64 	%fd40, %fd38, %fd39, %fd37;
	ld.shared.f64 	%fd41, [%r89+24];
	add.s32 	%r60, %r59, %r16;
	ld.shared.f64 	%fd42, [%r60];
	fma.rn.f64 	%fd71, %fd41, %fd42, %fd40;
	add.s32 	%r91, %r91, 8;
	add.s32 	%r90, %r90, %r15;
	add.s32 	%r89, %r89, 64;
	setp.ne.s32 	%p4, %r91, 0;
	mov.u32 	%r93, %r11;
	@%p4 bra 	$L__BB0_5;
$L__BB0_6:
	setp.eq.s32 	%p5, %r9, 0;
	@%p5 bra 	$L__BB0_14;
	add.s32 	%r61, %r9, -1;
	setp.lt.u32 	%p6, %r61, 3;
	@%p6 bra 	$L__BB0_9;
	add.s32 	%r62, %r93, %r8;
	shl.b32 	%r63, %r62, 3;
	add.s32 	%r65, %r38, %r63;
	ld.shared.f64 	%fd44, [%r65];
	mad.lo.s32 	%r66, %r93, %r32, %r3;
	shl.b32 	%r67, %r66, 3;
	add.s32 	%r68, %r6, %r67;
	ld.shared.f64 	%fd45, [%r68];
	fma.rn.f64 	%fd46, %fd44, %fd45, %fd71;
	ld.shared.f64 	%fd47, [%r65+8];
	add.s32 	%r69, %r68, %r16;
	ld.shared.f64 	%fd48, [%r69];
	fma.rn.f64 	%fd49, %fd47, %fd48, %fd46;
	ld.shared.f64 	%fd50, [%r65+16];
	add.s32 	%r70, %r69, %r16;
	ld.shared.f64 	%fd51, [%r70];
	fma.rn.f64 	%fd52, %fd50, %fd51, %fd49;
	ld.shared.f64 	%fd53, [%r65+24];
	add.s32 	%r71, %r70, %r16;
	ld.shared.f64 	%fd54, [%r71];
	fma.rn.f64 	%fd71, %fd53, %fd54, %fd52;
	add.s32 	%r93, %r93, 4;
$L__BB0_9:
	setp.eq.s32 	%p7, %r10, 0;
	@%p7 bra 	$L__BB0_14;
	setp.eq.s32 	%p8, %r10, 1;
	@%p8 bra 	$L__BB0_12;
	add.s32 	%r72, %r93, %r8;
	shl.b32 	%r73, %r72, 3;
	add.s32 	%r75, %r38, %r73;
	ld.shared.f64 	%fd56, [%r75];
	mad.lo.s32 	%r76, %r93, %r32, %r3;
	shl.b32 	%r77, %r76, 3;
	add.s32 	%r78, %r6, %r77;
	ld.shared.f64 	%fd57, [%r78];
	fma.rn.f64 	%fd58, %fd56, %fd57, %fd71;
	ld.shared.f64 	%fd59, [%r75+8];
	add.s32 	%r79, %r78, %r16;
	ld.shared.f64 	%fd60, [%r79];
	fma.rn.f64 	%fd71, %fd59, %fd60, %fd58;
	add.s32 	%r93, %r93, 2;
$L__BB0_12:
	setp.eq.s32 	%p9, %r12, 0;
	@%p9 bra 	$L__BB0_14;
	add.s32 	%r80, %r93, %r8;
	shl.b32 	%r81, %r80, 3;
	add.s32 	%r83, %r38, %r81;
	ld.shared.f64 	%fd61, [%r83];
	mad.lo.s32 	%r84, %r93, %r32, %r3;
	shl.b32 	%r85, %r84, 3;
	add.s32 	%r86, %r6, %r85;
	ld.shared.f64 	%fd62, [%r86];
	fma.rn.f64 	%fd71, %fd61, %fd62, %fd71;
$L__BB0_14:
	bar.sync 	0;
	add.s32 	%r88, %r88, 1;
	setp.ne.s32 	%p10, %r88, %r5;
	@%p10 bra 	$L__BB0_2;
$L__BB0_15:
	ld.param.u64 	%rd15, [_Z15matrixMulSharedPKdS0_Pdii_param_2];
	cvta.to.global.u64 	%rd10, %rd15;
	mad.lo.s32 	%r87, %r2, %r31, %r4;
	mul.wide.s32 	%rd11, %r87, 8;
	add.s64 	%rd12, %rd10, %rd11;
	st.global.f64 	[%rd12], %fd71;
	ret;

}


// ===== COMPILED SASS (sm_100) =====

	.target	sm_100

	.elftype	@"ET_EXEC"


//--------------------- .note.nv.tkinfo           --------------------------
	.section	.note.nv.tkinfo,"",@"SHT_NOTE"
	.sectionflags	@"SHF_NOTE_NV_TKINFO"
	.tkinfo
        /*0018*/ 	.word	0x00000002
        /*0030*/ 	.string	""
        /*0030*/ 	.string	"ptxas"
        /*0030*/ 	.string	"Cuda compilation tools, release 13.0, V13.0.88"
        /*0030*/ 	.string	"Build cuda_13.0.r13.0/compiler.36424714_0"
        /*0030*/ 	.string	"-arch sm_100 -m 64 "



//--------------------- .note.nv.cuinfo           --------------------------
	.section	.note.nv.cuinfo,"",@"SHT_NOTE"
	.sectionflags	@"SHF_NOTE_NV_CUINFO"
        /*0018*/ 	.short	0x0002
        /*001a*/ 	.short	0x0064
        /*001c*/ 	.short	0x0082
	.zero		2


//--------------------- .nv.info                  --------------------------
	.section	.nv.info,"",@"SHT_CUDA_INFO"
	.align	4


	//----- nvinfo : EIATTR_REGCOUNT
	.align		4
        /*0000*/ 	.byte	0x04, 0x2f
        /*0002*/ 	.short	(.L_1 - .L_0)
	.align		4
.L_0:
        /*0004*/ 	.word	index@(_Z15matrixMulSharedPKdS0_Pdii)
        /*0008*/ 	.word	0x00000020


	//----- nvinfo : EIATTR_FRAME_SIZE
	.align		4
.L_1:
        /*000c*/ 	.byte	0x04, 0x11
        /*000e*/ 	.short	(.L_3 - .L_2)
	.align		4
.L_2:
        /*0010*/ 	.word	index@(_Z15matrixMulSharedPKdS0_Pdii)
        /*0014*/ 	.word	0x00000000


	//----- nvinfo : EIATTR_MIN_STACK_SIZE
	.align		4
.L_3:
        /*0018*/ 	.byte	0x04, 0x12
        /*001a*/ 	.short	(.L_5 - .L_4)
	.align		4
.L_4:
        /*001c*/ 	.word	index@(_Z15matrixMulSharedPKdS0_Pdii)
        /*0020*/ 	.word	0x00000000
.L_5:


//--------------------- .nv.compat                --------------------------
	.section	.nv.compat,"",@"SHT_CUDA_COMPAT_INFO"
	.align	4
        /*0000*/ 	.byte	0x02, 0x09, 0x00, 0x00, 0x02, 0x02, 0x01, 0x00, 0x02, 0x05, 0x05, 0x00, 0x03, 0x07, 0x01, 0x01
        /*0010*/ 	.byte	0x02, 0x03, 0x00, 0x00, 0x02, 0x06, 0x01, 0x00, 0x04, 0x0b, 0x08, 0x00, 0x01, 0x00, 0x00, 0x00
        /*0020*/ 	.byte	0x00, 0x00, 0x00, 0x00


//--------------------- .nv.info._Z15matrixMulSharedPKdS0_Pdii --------------------------
	.section	.nv.info._Z15matrixMulSharedPKdS0_Pdii,"",@"SHT_CUDA_INFO"
	.sectionflags	@""
	.align	4


	//----- nvinfo : EIATTR_CUDA_API_VERSION
	.align		4
        /*0000*/ 	.byte	0x04, 0x37
        /*0002*/ 	.short	(.L_7 - .L_6)
.L_6:
        /*0004*/ 	.word	0x00000082


	//----- nvinfo : EIATTR_KPARAM_INFO
	.align		4
.L_7:
        /*0008*/ 	.byte	0x04, 0x17
        /*000a*/ 	.short	(.L_9 - .L_8)
.L_8:
        /*000c*/ 	.word	0x00000000
        /*0010*/ 	.short	0x0004
        /*0012*/ 	.short	0x001c
        /*0014*/ 	.byte	0x00, 0xf0, 0x11, 0x00


	//----- nvinfo : EIATTR_KPARAM_INFO
	.align		4
.L_9:
        /*0018*/ 	.byte	0x04, 0x17
        /*001a*/ 	.short	(.L_11 - .L_10)
.L_10:
        /*001c*/ 	.word	0x00000000
        /*0020*/ 	.short	0x0003
        /*0022*/ 	.short	0x0018
        /*0024*/ 	.byte	0x00, 0xf0, 0x11, 0x00


	//----- nvinfo : EIATTR_KPARAM_INFO
	.align		4
.L_11:
        /*0028*/ 	.byte	0x04, 0x17
        /*002a*/ 	.short	(.L_13 - .L_12)
.L_12:
        /*002c*/ 	.word	0x00000000
        /*0030*/ 	.short	0x0002
        /*0032*/ 	.short	0x0010
        /*0034*/ 	.byte	0x00, 0xf5, 0x21, 0x00


	//----- nvinfo : EIATTR_KPARAM_INFO
	.align		4
.L_13:
        /*0038*/ 	.byte	0x04, 0x17
        /*003a*/ 	.short	(.L_15 - .L_14)
.L_14:
        /*003c*/ 	.word	0x00000000
        /*0040*/ 	.short	0x0001
        /*0042*/ 	.short	0x0008
        /*0044*/ 	.byte	0x00, 0xf5, 0x21, 0x00


	//----- nvinfo : EIATTR_KPARAM_INFO
	.align		4
.L_15:
        /*0048*/ 	.byte	0x04, 0x17
        /*004a*/ 	.short	(.L_17 - .L_16)
.L_16:
        /*004c*/ 	.word	0x00000000
        /*0050*/ 	.short	0x0000
        /*0052*/ 	.short	0x0000
        /*0054*/ 	.byte	0x00, 0xf5, 0x21, 0x00


	//----- nvinfo : EIATTR_SPARSE_MMA_MASK
	.align		4
.L_17:
        /*0058*/ 	.byte	0x03, 0x50
        /*005a*/ 	.short	0x0000


	//----- nvinfo : EIATTR_MAXREG_COUNT
	.align		4
        /*005c*/ 	.byte	0x03, 0x1b
        /*005e*/ 	.short	0x00ff


	//----- nvinfo : EIATTR_NUM_BARRIERS
	.align		4
        /*0060*/ 	.byte	0x02, 0x4c
        /*0062*/ 	.byte	0x01
	.zero		1


	//----- nvinfo : EIATTR_MERCURY_ISA_VERSION
	.align		4
        /*0064*/ 	.byte	0x03, 0x5f
        /*0066*/ 	.short	0x0101


	//----- nvinfo : EIATTR_VRC_CTA_INIT_COUNT
	.align		4
        /*0068*/ 	.byte	0x02, 0x4a
	.zero		1
	.zero		1


	//----- nvinfo : EIATTR_EXIT_INSTR_OFFSETS
	.align		4
        /*006c*/ 	.byte	0x04, 0x1c
        /*006e*/ 	.short	(.L_19 - .L_18)


	//   ....[0]....
.L_18:
        /*0070*/ 	.word	0x00000ab0


	//----- nvinfo : EIATTR_CBANK_PARAM_SIZE
	.align		4
.L_19:
        /*0074*/ 	.byte	0x03, 0x19
        /*0076*/ 	.short	0x0020


	//----- nvinfo : EIATTR_PARAM_CBANK
	.align		4
        /*0078*/ 	.byte	0x04, 0x0a
        /*007a*/ 	.short	(.L_21 - .L_20)
	.align		4
.L_20:
        /*007c*/ 	.word	index@(.nv.constant0._Z15matrixMulSharedPKdS0_Pdii)
        /*0080*/ 	.short	0x0380
        /*0082*/ 	.short	0x0020


	//----- nvinfo : EIATTR_SW_WAR
	.align		4
.L_21:
        /*0084*/ 	.byte	0x04, 0x36
        /*0086*/ 	.short	(.L_23 - .L_22)
.L_22:
        /*0088*/ 	.word	0x00000008
.L_23:


//--------------------- .nv.callgraph             --------------------------
	.section	.nv.callgraph,"",@"SHT_CUDA_CALLGRAPH"
	.align	4
	.sectionentsize	8
	.align		4
        /*0000*/ 	.word	0x00000000
	.align		4
        /*0004*/ 	.word	0xffffffff
	.align		4
        /*0008*/ 	.word	0x00000000
	.align		4
        /*000c*/ 	.word	0xfffffffe
	.align		4
        /*0010*/ 	.word	0x00000000
	.align		4
        /*0014*/ 	.word	0xfffffffd
	.align		4
        /*0018*/ 	.word	0x00000000
	.align		4
        /*001c*/ 	.word	0xfffffffc


//--------------------- .text._Z15matrixMulSharedPKdS0_Pdii --------------------------
	.section	.text._Z15matrixMulSharedPKdS0_Pdii,"ax",@progbits
	.align	128
        .global         _Z15matrixMulSharedPKdS0_Pdii
        .type           _Z15matrixMulSharedPKdS0_Pdii,@function
        .size           _Z15matrixMulSharedPKdS0_Pdii,(.L_x_8 - _Z15matrixMulSharedPKdS0_Pdii)
        .other          _Z15matrixMulSharedPKdS0_Pdii,@"STO_CUDA_ENTRY STV_DEFAULT"
_Z15matrixMulSharedPKdS0_Pdii:
.text._Z15matrixMulSharedPKdS0_Pdii:
[----:B------:R-:W-:Y:S08]  /*0000*/  LDC R1, c[0x0][0x37c] ;  /* 0x0000df00ff017b82 */ /* 0x000ff00000000800 */
[----:B------:R-:W0:Y:S01]  /*0010*/  LDC.64 R12, c[0x0][0x398] ;  /* 0x0000e600ff0c7b82 */ /* 0x000e220000000a00 */
[----:B------:R-:W1:Y:S01]  /*0020*/  LDCU.64 UR6, c[0x0][0x358] ;  /* 0x00006b00ff0677ac */ /* 0x000e620008000a00 */
[----:B------:R-:W-:-:S06]  /*0030*/  CS2R R16, SRZ ;  /* 0x0000000000107805 */ /* 0x000fcc000001ff00 */
[----:B------:R-:W-:Y:S08]  /*0040*/  S2UR UR4, SR_CTAID.Y ;  /* 0x00000000000479c3 */ /* 0x000ff00000002600 */
[----:B------:R-:W2:Y:S01]  /*0050*/  S2UR UR5, SR_CTAID.X ;  /* 0x00000000000579c3 */ /* 0x000ea20000002500 */
[----:B0-----:R-:W-:-:S04]  /*0060*/  IABS R5, R13 ;  /* 0x0000000d00057213 */ /* 0x001fc80000000000 */
[----:B------:R-:W0:Y:S08]  /*0070*/  I2F.RP R0, R5 ;  /* 0x0000000500007306 */ /* 0x000e300000209400 */
[----:B0-----:R-:W0:Y:S02]  /*0080*/  MUFU.RCP R0, R0 ;  /* 0x0000000000007308 */ /* 0x001e240000001000 */
[----:B0-----:R-:W-:-:S06]  /*0090*/  VIADD R2, R0, 0xffffffe ;  /* 0x0ffffffe00027836 */ /* 0x001fcc0000000000 */
[----:B------:R0:W3:Y:S02]  /*00a0*/  F2I.FTZ.U32.TRUNC.NTZ R3, R2 ;  /* 0x0000000200037305 */ /* 0x0000e4000021f000 */
[----:B0-----:R-:W-:Y:S02]  /*00b0*/  HFMA2 R2, -RZ, RZ, 0, 0 ;  /* 0x00000000ff027431 */ /* 0x001fe400000001ff */
[----:B---3--:R-:W-:-:S04]  /*00c0*/  IMAD.MOV R4, RZ, RZ, -R3 ;  /* 0x000000ffff047224 */ /* 0x008fc800078e0a03 */
[----:B------:R-:W-:Y:S01]  /*00d0*/  IMAD R7, R4, R5, RZ ;  /* 0x0000000504077224 */ /* 0x000fe200078e02ff */
[----:B------:R-:W-:-:S03]  /*00e0*/  IABS R4, R12 ;  /* 0x0000000c00047213 */ /* 0x000fc60000000000 */
[----:B------:R-:W-:Y:S02]  /*00f0*/  IMAD.HI.U32 R3, R3, R7, R2 ;  /* 0x0000000703037227 */ /* 0x000fe400078e0002 */
[----:B------:R-:W2:Y:S04]  /*0100*/  S2R R2, SR_TID.X ;  /* 0x0000000000027919 */ /* 0x000ea80000002100 */
[----:B------:R-:W-:-:S04]  /*0110*/  IMAD.HI.U32 R3, R3, R4, RZ ;  /* 0x0000000403037227 */ /* 0x000fc800078e00ff */
[----:B------:R-:W-:-:S04]  /*0120*/  IMAD.MOV R0, RZ, RZ, -R3 ;  /* 0x000000ffff007224 */ /* 0x000fc800078e0a03 */
[----:B------:R-:W-:Y:S01]  /*0130*/  IMAD R0, R5, R0, R4 ;  /* 0x0000000005007224 */ /* 0x000fe200078e0204 */
[----:B------:R-:W-:-:S04]  /*0140*/  LOP3.LUT R4, R12, R13, RZ, 0x3c, !PT ;  /* 0x0000000d0c047212 */ /* 0x000fc800078e3cff */
[----:B------:R-:W-:Y:S02]  /*0150*/  ISETP.GT.U32.AND P2, PT, R5, R0, PT ;  /* 0x000000000500720c */ /* 0x000fe40003f44070 */
[----:B------:R-:W-:-:S11]  /*0160*/  ISETP.GE.AND P1, PT, R4, RZ, PT ;  /* 0x000000ff0400720c */ /* 0x000fd60003f26270 */
[----:B------:R-:W-:Y:S01]  /*0170*/  @!P2 IMAD.IADD R0, R0, 0x1, -R5 ;  /* 0x000000010000a824 */ /* 0x000fe200078e0a05 */
[----:B------:R-:W-:Y:S01]  /*0180*/  @!P2 IADD3 R3, PT, PT, R3, 0x1, RZ ;  /* 0x000000010303a810 */ /* 0x000fe20007ffe0ff */
[C---:B--2---:R-:W-:Y:S01]  /*0190*/  IMAD R7, R13.reuse, UR5, R2 ;  /* 0x000000050d077c24 */ /* 0x044fe2000f8e0202 */
[----:B------:R-:W-:Y:S02]  /*01a0*/  ISETP.NE.AND P2, PT, R13, RZ, PT ;  /* 0x000000ff0d00720c */ /* 0x000fe40003f45270 */
[----:B------:R-:W-:Y:S02]  /*01b0*/  ISETP.GE.U32.AND P0, PT, R0, R5, PT ;  /* 0x000000050000720c */ /* 0x000fe40003f06070 */
[----:B------:R-:W0:Y:S11]  /*01c0*/  S2R R0, SR_TID.Y ;  /* 0x0000000000007919 */ /* 0x000e360000002200 */
[----:B------:R-:W-:-:S04]  /*01d0*/  @P0 VIADD R3, R3, 0x1 ;  /* 0x0000000103030836 */ /* 0x000fc80000000000 */
[----:B------:R-:W-:Y:S01]  /*01e0*/  @!P1 IMAD.MOV R3, RZ, RZ, -R3 ;  /* 0x000000ffff039224 */ /* 0x000fe200078e0a03 */
[----:B------:R-:W-:-:S04]  /*01f0*/  @!P2 LOP3.LUT R3, RZ, R13, RZ, 0x33, !PT ;  /* 0x0000000dff03a212 */ /* 0x000fc800078e33ff */
[----:B------:R-:W-:Y:S01]  /*0200*/  ISETP.GE.AND P0, PT, R3, 0x1, PT ;  /* 0x000000010300780c */ /* 0x000fe20003f06270 */
[----:B0-----:R-:W-:-:S12]  /*0210*/  IMAD R5, R13, UR4, R0 ;  /* 0x000000040d057c24 */ /* 0x001fd8000f8e0200 */
[----:B-1----:R-:W-:Y:S05]  /*0220*/  @!P0 BRA `(.L_x_0) ;  /* 0x0000000800108947 */ /* 0x002fea0003800000 */
[----:B------:R-:W0:Y:S01]  /*0230*/  S2UR UR5, SR_CgaCtaId ;  /* 0x00000000000579c3 */ /* 0x000e220000008800 */
[CC--:B------:R-:W-:Y:S01]  /*0240*/  IMAD R4, R13.reuse, R13.reuse, RZ ;  /* 0x0000000d0d047224 */ /* 0x0c0fe200078e02ff */
[----:B------:R-:W-:Y:S01]  /*0250*/  UMOV UR4, 0x400 ;  /* 0x0000040000047882 */ /* 0x000fe20000000000 */
[----:B------:R-:W-:Y:S01]  /*0260*/  LOP3.LUT R10, R13, 0x7ffffff8, RZ, 0xc0, !PT ;  /* 0x7ffffff80d0a7812 */ /* 0x000fe200078ec0ff */
[----:B------:R-:W-:Y:S01]  /*0270*/  IMAD R6, R5, R12, R2 ;  /* 0x0000000c05067224 */ /* 0x000fe200078e0202 */
[C---:B------:R-:W-:Y:S01]  /*0280*/  LOP3.LUT R8, R13.reuse, 0x7, RZ, 0xc0, !PT ;  /* 0x000000070d087812 */ /* 0x040fe200078ec0ff */
[----:B------:R-:W-:Y:S01]  /*0290*/  IMAD R9, R0, R13, RZ ;  /* 0x0000000d00097224 */ /* 0x000fe200078e02ff */
[----:B------:R-:W-:Y:S02]  /*02a0*/  SHF.L.U32 R21, R4, 0x3, RZ ;  /* 0x0000000304157819 */ /* 0x000fe400000006ff */
[----:B------:R-:W-:Y:S02]  /*02b0*/  CS2R R16, SRZ ;  /* 0x0000000000107805 */ /* 0x000fe4000001ff00 */
[----:B------:R-:W-:Y:S01]  /*02c0*/  LOP3.LUT R11, R13, 0x3, RZ, 0xc0, !PT ;  /* 0x000000030d0b7812 */ /* 0x000fe200078ec0ff */
[----:B------:R-:W-:-:S02]  /*02d0*/  IMAD.MOV R20, RZ, RZ, -R10 ;  /* 0x000000ffff147224 */ /* 0x000fc400078e0a0a */
[----:B------:R-:W-:Y:S01]  /*02e0*/  IMAD R22, R2, 0x8, R21 ;  /* 0x0000000802167824 */ /* 0x000fe200078e0215 */
[----:B0-----:R-:W-:-:S03]  /*02f0*/  ULEA UR5, UR5, UR4, 0x18 ;  /* 0x0000000405057291 */ /* 0x001fc6000f8ec0ff */
[----:B------:R-:W-:-:S03]  /*0300*/  UMOV UR4, URZ ;  /* 0x000000ff00047c82 */ /* 0x000fc60008000000 */
[----:B------:R-:W-:Y:S01]  /*0310*/  IADD3 R21, PT, PT, R21, UR5, RZ ;  /* 0x0000000515157c10 */ /* 0x000fe2000fffe0ff */
[----:B------:R-:W-:-:S07]  /*0320*/  VIADD R22, R22, UR5 ;  /* 0x0000000516167c36 */ /* 0x000fce0008000000 */
.L_x_6:
[----:B0-----:R-:W0:Y:S08]  /*0330*/  LDC.64 R12, c[0x0][0x398] ;  /* 0x0000e600ff0c7b82 */ /* 0x001e300000000a00 */
[----:B------:R-:W1:Y:S08]  /*0340*/  LDC.64 R18, c[0x0][0x380] ;  /* 0x0000e000ff127b82 */ /* 0x000e700000000a00 */
[----:B------:R-:W2:Y:S01]  /*0350*/  LDC.64 R14, c[0x0][0x388] ;  /* 0x0000e200ff0e7b82 */ /* 0x000ea20000000a00 */
[----:B0-----:R-:W-:-:S02]  /*0360*/  IMAD R4, R13, UR4, R0 ;  /* 0x000000040d047c24 */ /* 0x001fc4000f8e0200 */
[----:B------:R-:W-:Y:S02]  /*0370*/  IMAD R23, R13, UR4, R6 ;  /* 0x000000040d177c24 */ /* 0x000fe4000f8e0206 */
[----:B------:R-:W-:Y:S02]  /*0380*/  IMAD R25, R4, R12, R7 ;  /* 0x0000000c04197224 */ /* 0x000fe400078e0207 */
[----:B-1----:R-:W-:-:S06]  /*0390*/  IMAD.WIDE.U32 R18, R23, 0x8, R18 ;  /* 0x0000000817127825 */ /* 0x002fcc00078e0012 */
[----:B------:R-:W3:Y:S01]  /*03a0*/  LDG.E.64 R18, desc[UR6][R18.64] ;  /* 0x0000000612127981 */ /* 0x000ee2000c1e1b00 */
[----:B--2---:R-:W-:-:S06]  /*03b0*/  IMAD.WIDE.U32 R14, R25, 0x8, R14 ;  /* 0x00000008190e7825 */ /* 0x004fcc00078e000e */
[----:B------:R-:W2:Y:S01]  /*03c0*/  LDG.E.64 R14, desc[UR6][R14.64] ;  /* 0x000000060e0e7981 */ /* 0x000ea2000c1e1b00 */
[----:B------:R-:W-:Y:S01]  /*03d0*/  IMAD.IADD R4, R9, 0x1, R2 ;  /* 0x0000000109047824 */ /* 0x000fe200078e0202 */
[----:B------:R-:W-:Y:S01]  /*03e0*/  ISETP.GE.AND P1, PT, R13, 0x1, PT ;  /* 0x000000010d00780c */ /* 0x000fe20003f26270 */
[----:B------:R-:W-:-:S03]  /*03f0*/  UIADD3 UR4, UPT, UPT, UR4, 0x1, URZ ;  /* 0x0000000104047890 */ /* 0x000fc6000fffe0ff */
[C---:B------:R-:W-:Y:S02]  /*0400*/  LEA R23, R4.reuse, UR5, 0x3 ;  /* 0x0000000504177c11 */ /* 0x040fe4000f8e18ff */
[----:B------:R-:W-:Y:S02]  /*0410*/  LEA R25, R4, R21, 0x3 ;  /* 0x0000001504197211 */ /* 0x000fe400078e18ff */
[----:B------:R-:W-:Y:S01]  /*0420*/  ISETP.NE.AND P0, PT, R3, UR4, PT ;  /* 0x0000000403007c0c */ /* 0x000fe2000bf05270 */
[----:B---3--:R0:W-:Y:S04]  /*0430*/  STS.64 [R23], R18 ;  /* 0x0000001217007388 */ /* 0x0081e80000000a00 */
[----:B--2---:R0:W-:Y:S01]  /*0440*/  STS.64 [R25], R14 ;  /* 0x0000000e19007388 */ /* 0x0041e20000000a00 */
[----:B------:R-:W-:Y:S06]  /*0450*/  BAR.SYNC.DEFER_BLOCKING 0x0 ;  /* 0x0000000000007b1d */ /* 0x000fec0000010000 */
[----:B------:R-:W-:Y:S05]  /*0460*/  @!P1 BRA `(.L_x_1) ;  /* 0x0000000400789947 */ /* 0x000fea0003800000 */
[----:B------:R-:W-:Y:S01]  /*0470*/  ISETP.GE.U32.AND P1, PT, R13, 0x8, PT ;  /* 0x000000080d00780c */ /* 0x000fe20003f26070 */
[----:B------:R-:W-:-:S12]  /*0480*/  IMAD.MOV.U32 R4, RZ, RZ, RZ ;  /* 0x000000ffff047224 */ /* 0x000fd800078e00ff */
[----:B------:R-:W-:Y:S05]  /*0490*/  @!P1 BRA `(.L_x_2) ;  /* 0x0000000000a49947 */ /* 0x000fea0003800000 */
[----:B0-----:R-:W-:Y:S01]  /*04a0*/  LEA R23, R9, UR5, 0x3 ;  /* 0x0000000509177c11 */ /* 0x001fe2000f8e18ff */
[----:B------:R-:W-:Y:S01]  /*04b0*/  IMAD.MOV.U32 R4, RZ, RZ, R22 ;  /* 0x000000ffff047224 */ /* 0x000fe200078e0016 */
[----:B------:R-:W-:-:S03]  /*04c0*/  MOV R24, R20 ;  /* 0x0000001400187202 */ /* 0x000fc60000000f00 */
[----:B------:R-:W-:-:S07]  /*04d0*/  VIADD R23, R23, 0x20 ;  /* 0x0000002017177836 */ /* 0x000fce0000000000 */
.L_x_3:
[----:B------:R-:W-:Y:S01]  /*04e0*/  LDS.64 R14, [R23+-0x20] ;  /* 0xffffe000170e7984 */ /* 0x000fe20000000a00 */
[C---:B------:R-:W-:Y:S01]  /*04f0*/  IMAD R28, R13.reuse, 0x8, R4 ;  /* 0x000000080d1c7824 */ /* 0x040fe200078e0204 */
[----:B------:R-:W-:Y:S02]  /*0500*/  IADD3 R24, PT, PT, R24, 0x8, RZ ;  /* 0x0000000818187810 */ /* 0x000fe40007ffe0ff */
[----:B------:R0:W1:Y:S02]  /*0510*/  LDS.64 R18, [R4] ;  /* 0x0000000004127984 */ /* 0x0000640000000a00 */
[----:B------:R-:W-:Y:S02]  /*0520*/  LEA R26, R13, R28, 0x3 ;  /* 0x0000001c0d1a7211 */ /* 0x000fe400078e18ff */
[----:B------:R-:W-:-:S03]  /*0530*/  ISETP.NE.AND P1, PT, R24, RZ, PT ;  /* 0x000000ff1800720c */ /* 0x000fc60003f25270 */
[C---:B------:R-:W-:Y:S02]  /*0540*/  IMAD R27, R13.reuse, 0x8, R26 ;  /* 0x000000080d1b7824 */ /* 0x040fe400078e021a */
[----:B0-----:R-:W-:-:S03]  /*0550*/  IMAD R4, R13, 0x40, R4 ;  /* 0x000000400d047824 */ /* 0x001fc600078e0204 */
[C---:B------:R-:W-:Y:S01]  /*0560*/  LEA R25, R13.reuse, R27, 0x3 ;  /* 0x0000001b0d197211 */ /* 0x040fe200078e18ff */
[----:B-1----:R-:W-:Y:S01]  /*0570*/  DFMA R18, R14, R18, R16 ;  /* 0x000000120e12722b */ /* 0x002fe20000000010 */
[----:B------:R-:W-:Y:S04]  /*0580*/  LDS.64 R14, [R23+-0x18] ;  /* 0xffffe800170e7984 */ /* 0x000fe80000000a00 */
[----:B------:R0:W1:Y:S02]  /*0590*/  LDS.64 R16, [R28] ;  /* 0x000000001c107984 */ /* 0x0000640000000a00 */
[C---:B0-----:R-:W-:Y:S01]  /*05a0*/  IMAD R28, R13.reuse, 0x8, R25 ;  /* 0x000000080d1c7824 */ /* 0x041fe200078e0219 */
[----:B-1----:R-:W-:Y:S01]  /*05b0*/  DFMA R16, R14, R16, R18 ;  /* 0x000000100e10722b */ /* 0x002fe20000000012 */
[----:B------:R-:W-:Y:S04]  /*05c0*/  LDS.64 R14, [R23+-0x10] ;  /* 0xfffff000170e7984 */ /* 0x000fe80000000a00 */
[----:B------:R0:W1:Y:S02]  /*05d0*/  LDS.64 R18, [R26] ;  /* 0x000000001a127984 */ /* 0x0000640000000a00 */
[C---:B0-----:R-:W-:Y:S01]  /*05e0*/  LEA R26, R13.reuse, R28, 0x3 ;  /* 0x0000001c0d1a7211 */ /* 0x041fe200078e18ff */
[----:B-1----:R-:W-:Y:S01]  /*05f0*/  DFMA R18, R14, R18, R16 ;  /* 0x000000120e12722b */ /* 0x002fe20000000010 */
[----:B------:R-:W-:Y:S04]  /*0600*/  LDS.64 R14, [R23+-0x8] ;  /* 0xfffff800170e7984 */ /* 0x000fe80000000a00 */
[----:B------:R0:W1:Y:S02]  /*0610*/  LDS.64 R16, [R27] ;  /* 0x000000001b107984 */ /* 0x0000640000000a00 */
[----:B0-----:R-:W-:Y:S01]  /*0620*/  IMAD R27, R13, 0x8, R26 ;  /* 0x000000080d1b7824 */ /* 0x001fe200078e021a */
[----:B-1----:R-:W-:Y:S01]  /*0630*/  DFMA R16, R14, R16, R18 ;  /* 0x000000100e10722b */ /* 0x002fe20000000012 */
[----:B------:R-:W-:Y:S04]  /*0640*/  LDS.64 R14, [R23] ;  /* 0x00000000170e7984 */ /* 0x000fe80000000a00 */
[----:B------:R-:W0:Y:S03]  /*0650*/  LDS.64 R18, [R25] ;  /* 0x0000000019127984 */ /* 0x000e260000000a00 */
[----:B0-----:R-:W-:Y:S01]  /*0660*/  DFMA R18, R14, R18, R16 ;  /* 0x000000120e12722b */ /* 0x001fe20000000010 */
[----:B------:R-:W-:Y:S04]  /*0670*/  LDS.64 R14, [R23+0x8] ;  /* 0x00000800170e7984 */ /* 0x000fe80000000a00 */
[----:B------:R-:W0:Y:S03]  /*0680*/  LDS.64 R16, [R28] ;  /* 0x000000001c107984 */ /* 0x000e260000000a00 */
[----:B0-----:R-:W-:Y:S01]  /*0690*/  DFMA R14, R14, R16, R18 ;  /* 0x000000100e0e722b */ /* 0x001fe20000000012 */
[----:B------:R-:W-:Y:S04]  /*06a0*/  LDS.64 R16, [R23+0x10] ;  /* 0x0000100017107984 */ /* 0x000fe80000000a00 */
[----:B------:R-:W0:Y:S03]  /*06b0*/  LDS.64 R18, [R26] ;  /* 0x000000001a127984 */ /* 0x000e260000000a00 */
[----:B0-----:R-:W-:-:S02]  /*06c0*/  DFMA R18, R16, R18, R14 ;  /* 0x000000121012722b */ /* 0x001fc4000000000e */
[----:B------:R0:W-:Y:S04]  /*06d0*/  LDS.64 R14, [R23+0x18] ;  /* 0x00001800170e7984 */ /* 0x0001e80000000a00 */
[----:B------:R-:W1:Y:S01]  /*06e0*/  LDS.64 R16, [R27] ;  /* 0x000000001b107984 */ /* 0x000e620000000a00 */
[----:B0-----:R-:W-:Y:S01]  /*06f0*/  IADD3 R23, PT, PT, R23, 0x40, RZ ;  /* 0x0000004017177810 */ /* 0x001fe20007ffe0ff */
[----:B-1----:R-:W-:Y:S01]  /*0700*/  DFMA R16, R14, R16, R18 ;  /* 0x000000100e10722b */ /* 0x002fe20000000012 */
[----:B------:R-:W-:Y:S10]  /*0710*/  @P1 BRA `(.L_x_3) ;  /* 0xfffffffc00701947 */ /* 0x000ff4000383ffff */
[----:B------:R-:W-:-:S07]  /*0720*/  IMAD.MOV.U32 R4, RZ, RZ, R10 ;  /* 0x000000ffff047224 */ /* 0x000fce00078e000a */
.L_x_2:
[----:B------:R-:W-:-:S13]  /*0730*/  ISETP.NE.AND P1, PT, R8, RZ, PT ;  /* 0x000000ff0800720c */ /* 0x000fda0003f25270 */
[----:B------:R-:W-:Y:S05]  /*0740*/  @!P1 BRA `(.L_x_1) ;  /* 0x0000000000c09947 */ /* 0x000fea0003800000 */
[----:B0-----:R-:W-:Y:S02]  /*0750*/  IADD3 R14, PT, PT, R8, -0x1, RZ ;  /* 0xffffffff080e7810 */ /* 0x001fe40007ffe0ff */
[----:B------:R-:W-:Y:S02]  /*0760*/  ISETP.NE.AND P2, PT, R11, RZ, PT ;  /* 0x000000ff0b00720c */ /* 0x000fe40003f45270 */
[----:B------:R-:W-:-:S13]  /*0770*/  ISETP.GE.U32.AND P1, PT, R14, 0x3, PT ;  /* 0x000000030e00780c */ /* 0x000fda0003f26070 */
[----:B------:R-:W-:Y:S05]  /*0780*/  @!P1 BRA `(.L_x_4) ;  /* 0x0000000000509947 */ /* 0x000fea0003800000 */
[----:B------:R-:W-:Y:S02]  /*0790*/  IMAD.IADD R23, R9, 0x1, R4 ;  /* 0x0000000109177824 */ /* 0x000fe400078e0204 */
[C---:B------:R-:W-:Y:S01]  /*07a0*/  IMAD R14, R4.reuse, R13, R2 ;  /* 0x0000000d040e7224 */ /* 0x040fe200078e0202 */
[----:B------:R-:W-:Y:S02]  /*07b0*/  IADD3 R4, PT, PT, R4, 0x4, RZ ;  /* 0x0000000404047810 */ /* 0x000fe40007ffe0ff */
[----:B------:R-:W-:Y:S02]  /*07c0*/  LEA R23, R23, UR5, 0x3 ;  /* 0x0000000517177c11 */ /* 0x000fe4000f8e18ff */
[----:B------:R-:W-:-:S03]  /*07d0*/  LEA R24, R14, R21, 0x3 ;  /* 0x000000150e187211 */ /* 0x000fc600078e18ff */
[----:B------:R-:W-:Y:S02]  /*07e0*/  LDS.64 R18, [R23] ;  /* 0x0000000017127984 */ /* 0x000fe40000000a00 */
[C---:B------:R-:W-:Y:S02]  /*07f0*/  IMAD R29, R13.reuse, 0x8, R24 ;  /* 0x000000080d1d7824 */ /* 0x040fe400078e0218 */
[----:B------:R-:W0:Y:S03]  /*0800*/  LDS.64 R14, [R24] ;  /* 0x00000000180e7984 */ /* 0x000e260000000a00 */
[----:B------:R-:W-:Y:S01]  /*0810*/  LEA R28, R13, R29, 0x3 ;  /* 0x0000001d0d1c7211 */ /* 0x000fe200078e18ff */
[----:B------:R-:W-:Y:S04]  /*0820*/  LDS.64 R26, [R29] ;  /* 0x000000001d1a7984 */ /* 0x000fe80000000a00 */
[----:B------:R-:W-:Y:S01]  /*0830*/  LDS.64 R24, [R23+0x10] ;  /* 0x0000100017187984 */ /* 0x000fe20000000a00 */
[----:B0-----:R-:W-:-:S03]  /*0840*/  DFMA R16, R18, R14, R16 ;  /* 0x0000000e1210722b */ /* 0x001fc60000000010 */
[----:B------:R-:W0:Y:S04]  /*0850*/  LDS.64 R14, [R23+0x8] ;  /* 0x00000800170e7984 */ /* 0x000e280000000a00 */
[----:B------:R-:W1:Y:S01]  /*0860*/  LDS.64 R18, [R28] ;  /* 0x000000001c127984 */ /* 0x000e620000000a00 */
[----:B0-----:R-:W-:Y:S01]  /*0870*/  DFMA R26, R14, R26, R16 ;  /* 0x0000001a0e1a722b */ /* 0x001fe20000000010 */
[----:B------:R-:W-:Y:S02]  /*0880*/  IMAD R16, R13, 0x8, R28 ;  /* 0x000000080d107824 */ /* 0x000fe400078e021c */
[----:B------:R-:W-:Y:S04]  /*0890*/  LDS.64 R14, [R23+0x18] ;  /* 0x00001800170e7984 */ /* 0x000fe80000000a00 */
[----:B------:R-:W0:Y:S01]  /*08a0*/  LDS.64 R16, [R16] ;  /* 0x0000000010107984 */ /* 0x000e220000000a00 */
[----:B-1----:R-:W-:-:S08]  /*08b0*/  DFMA R18, R24, R18, R26 ;  /* 0x000000121812722b */ /* 0x002fd0000000001a */
[----:B0-----:R-:W-:-:S11]  /*08c0*/  DFMA R16, R14, R16, R18 ;  /* 0x000000100e10722b */ /* 0x001fd60000000012 */
.L_x_4:
[----:B------:R-:W-:Y:S05]  /*08d0*/  @!P2 BRA `(.L_x_1) ;  /* 0x00000000005ca947 */ /* 0x000fea0003800000 */
[----:B------:R-:W-:Y:S02]  /*08e0*/  ISETP.NE.AND P1, PT, R11, 0x1, PT ;  /* 0x000000010b00780c */ /* 0x000fe40003f25270 */
[----:B------:R-:W-:-:S11]  /*08f0*/  LOP3.LUT P2, RZ, R13, 0x1, RZ, 0xc0, !PT ;  /* 0x000000010dff7812 */ /* 0x000fd6000784c0ff */
[----:B------:R-:W-:Y:S05]  /*0900*/  @!P1 BRA `(.L_x_5) ;  /* 0x0000000000309947 */ /* 0x000fea0003800000 */
[----:B------:R-:W-:Y:S02]  /*0910*/  IMAD.IADD R14, R9, 0x1, R4 ;  /* 0x00000001090e7824 */ /* 0x000fe400078e0204 */
[C---:B------:R-:W-:Y:S01]  /*0920*/  IMAD R18, R4.reuse, R13, R2 ;  /* 0x0000000d04127224 */ /* 0x040fe200078e0202 */
[----:B------:R-:W-:Y:S02]  /*0930*/  IADD3 R4, PT, PT, R4, 0x2, RZ ;  /* 0x0000000204047810 */ /* 0x000fe40007ffe0ff */
[----:B------:R-:W-:Y:S02]  /*0940*/  LEA R23, R14, UR5, 0x3 ;  /* 0x000000050e177c11 */ /* 0x000fe4000f8e18ff */
[----:B------:R-:W-:-:S03]  /*0950*/  LEA R28, R18, R21, 0x3 ;  /* 0x00000015121c7211 */ /* 0x000fc600078e18ff */
[----:B------:R-:W-:Y:S02]  /*0960*/  LDS.64 R26, [R23] ;  /* 0x00000000171a7984 */ /* 0x000fe40000000a00 */
[----:B------:R-:W-:Y:S02]  /*0970*/  IMAD R14, R13, 0x8, R28 ;  /* 0x000000080d0e7824 */ /* 0x000fe400078e021c */
[----:B------:R-:W0:Y:S04]  /*0980*/  LDS.64 R24, [R28] ;  /* 0x000000001c187984 */ /* 0x000e280000000a00 */
[----:B------:R-:W-:Y:S04]  /*0990*/  LDS.64 R18, [R23+0x8] ;  /* 0x0000080017127984 */ /* 0x000fe80000000a00 */
[----:B------:R-:W1:Y:S01]  /*09a0*/  LDS.64 R14, [R14] ;  /* 0x000000000e0e7984 */ /* 0x000e620000000a00 */
[----:B0-----:R-:W-:-:S08]  /*09b0*/  DFMA R16, R26, R24, R16 ;  /* 0x000000181a10722b */ /* 0x001fd00000000010 */
[----:B-1----:R-:W-:-:S11]  /*09c0*/  DFMA R16, R18, R14, R16 ;  /* 0x0000000e1210722b */ /* 0x002fd60000000010 */
.L_x_5:
[----:B------:R-:W-:Y:S05]  /*09d0*/  @!P2 BRA `(.L_x_1) ;  /* 0x00000000001ca947 */ /* 0x000fea0003800000 */
[----:B------:R-:W-:Y:S02]  /*09e0*/  IMAD R14, R4, R13, R2 ;  /* 0x0000000d040e7224 */ /* 0x000fe400078e0202 */
[----:B------:R-:W-:-:S03]  /*09f0*/  IMAD.IADD R4, R9, 0x1, R4 ;  /* 0x0000000109047824 */ /* 0x000fc600078e0204 */
[----:B------:R-:W-:Y:S02]  /*0a00*/  LEA R14, R14, R21, 0x3 ;  /* 0x000000150e0e7211 */ /* 0x000fe400078e18ff */
[----:B------:R-:W-:-:S04]  /*0a10*/  LEA R4, R4, UR5, 0x3 ;  /* 0x0000000504047c11 */ /* 0x000fc8000f8e18ff */
[----:B------:R-:W-:Y:S04]  /*0a20*/  LDS.64 R14, [R14] ;  /* 0x000000000e0e7984 */ /* 0x000fe80000000a00 */
[----:B------:R-:W0:Y:S02]  /*0a30*/  LDS.64 R18, [R4] ;  /* 0x0000000004127984 */ /* 0x000e240000000a00 */
[----:B0-----:R-:W-:-:S11]  /*0a40*/  DFMA R16, R18, R14, R16 ;  /* 0x0000000e1210722b */ /* 0x001fd60000000010 */
.L_x_1:
[----:B------:R-:W-:Y:S06]  /*0a50*/  BAR.SYNC.DEFER_BLOCKING 0x0 ;  /* 0x0000000000007b1d */ /* 0x000fec0000010000 */
[----:B------:R-:W-:Y:S05]  /*0a60*/  @P0 BRA `(.L_x_6) ;  /* 0xfffffff800300947 */ /* 0x000fea000383ffff */
.L_x_0:
[----:B------:R-:W1:Y:S01]  /*0a70*/  LDC.64 R2, c[0x0][0x390] ;  /* 0x0000e400ff027b82 */ /* 0x000e620000000a00 */
[----:B------:R-:W-:-:S04]  /*0a80*/  IMAD R5, R5, R12, R7 ;  /* 0x0000000c05057224 */ /* 0x000fc800078e0207 */
[----:B-1----:R-:W-:-:S05]  /*0a90*/  IMAD.WIDE R2, R5, 0x8, R2 ;  /* 0x0000000805027825 */ /* 0x002fca00078e0202 */
[----:B------:R-:W-:Y:S01]  /*0aa0*/  STG.E.64 desc[UR6][R2.64], R16 ;  /* 0x0000001002007986 */ /* 0x000fe2000c101b06 */
[----:B------:R-:W-:Y:S05]  /*0ab0*/  EXIT ;  /* 0x000000000000794d */ /* 0x000fea0003800000 */
.L_x_7:
[----:B------:R-:W-:-:S00]  /*0ac0*/  BRA `(.L_x_7) ;  /* 0xfffffffc00fc7947 */ /* 0x000fc0000383ffff */
[----:B------:R-:W-:-:S00]  /*0ad0*/  NOP ;  /* 0x0000000000007918 */ /* 0x000fc00000000000 */
        /* <DEDUP_REMOVED lines=10> */
.L_x_8:


//--------------------- .nv.shared._Z15matrixMulSharedPKdS0_Pdii --------------------------
	.section	.nv.shared._Z15matrixMulSharedPKdS0_Pdii,"aw",@nobits
	.sectionflags	@""
	.align	16
	.zero		1024


//--------------------- .nv.shared.reserved.0     --------------------------
	.section	.nv.shared.reserved.0,"aw",@nobits
	.weak		__nv_reservedSMEM_offset_0_alias
	.size		__nv_reservedSMEM_offset_0_alias, 0, 64
	.other		__nv_reservedSMEM_offset_0_alias,@"STO_CUDA_RESERVED_SHARED STV_DEFAULT"
__nv_reservedSMEM_offset_0_alias:
	.zero		0
	.zero		64


//--------------------- .nv.constant0._Z15matrixMulSharedPKdS0_Pdii --------------------------
	.section	.nv.constant0._Z15matrixMulSharedPKdS0_Pdii,"a",@progbits
	.sectionflags	@""
	.align	4
.nv.constant0._Z15matrixMulSharedPKdS0_Pdii:
	.zero		928


//--------------------- SYMBOLS --------------------------

	.type		.nv.reservedSmem.offset0,@object
	.size		.nv.reservedSmem.offset0,0x4
	.type		.nv.reservedSmem.cap,@object
	.size		.nv.reservedSmem.cap,0x4
